	.version 1.4
	.target sm_10, map_f64_to_f32
	// compiled with /usr/local/cuda/open64/lib//be
	// nvopencc 4.0 built on 2011-02-18

	//-----------------------------------------------------------
	// Compiling /tmp/tmpxft_00000e56_00000000-9_testmodule.cpp3.i (/tmp/ccBI#.rDLD4T)
	//-----------------------------------------------------------

	//-----------------------------------------------------------
	// Options:
	//-----------------------------------------------------------
	//  Target:ptx, ISA:sm_10, Endian:little, Pointer Size:64
	//  -O3	(Optimization level)
	//  -g0	(Debug level)
	//  -m2	(Report advisories)
	//-----------------------------------------------------------

	.file	1	"<command-line>"
	.file	2	"/tmp/tmpxft_00000e56_00000000-8_testmodule.cudafe2.gpu"
	.file	3	"/usr/lib/gcc/x86_64-linux-gnu/4.4.3/include/stddef.h"
	.file	4	"/usr/local/cuda/bin/../include/crt/device_runtime.h"
	.file	5	"/usr/local/cuda/bin/../include/host_defines.h"
	.file	6	"/usr/local/cuda/bin/../include/builtin_types.h"
	.file	7	"/usr/local/cuda/bin/../include/device_types.h"
	.file	8	"/usr/local/cuda/bin/../include/driver_types.h"
	.file	9	"/usr/local/cuda/bin/../include/surface_types.h"
	.file	10	"/usr/local/cuda/bin/../include/texture_types.h"
	.file	11	"/usr/local/cuda/bin/../include/vector_types.h"
	.file	12	"/usr/local/cuda/bin/../include/device_launch_parameters.h"
	.file	13	"/usr/local/cuda/bin/../include/crt/storage_class.h"
	.file	14	"/usr/include/bits/types.h"
	.file	15	"/usr/include/time.h"
	.file	16	"testmodule.cu"
	.file	17	"/usr/local/cuda/bin/../include/common_functions.h"
	.file	18	"/usr/local/cuda/bin/../include/math_functions.h"
	.file	19	"/usr/local/cuda/bin/../include/math_constants.h"
	.file	20	"/usr/local/cuda/bin/../include/device_functions.h"
	.file	21	"/usr/local/cuda/bin/../include/sm_11_atomic_functions.h"
	.file	22	"/usr/local/cuda/bin/../include/sm_12_atomic_functions.h"
	.file	23	"/usr/local/cuda/bin/../include/sm_13_double_functions.h"
	.file	24	"/usr/local/cuda/bin/../include/sm_20_atomic_functions.h"
	.file	25	"/usr/local/cuda/bin/../include/sm_20_intrinsics.h"
	.file	26	"/usr/local/cuda/bin/../include/surface_functions.h"
	.file	27	"/usr/local/cuda/bin/../include/texture_fetch_functions.h"
	.file	28	"/usr/local/cuda/bin/../include/math_functions_dbl_ptx1.h"


	.entry testMemset (
		.param .u64 __cudaparm_testMemset_array,
		.param .f32 __cudaparm_testMemset_value,
		.param .s32 __cudaparm_testMemset_N)
	{
	.reg .u16 %rh<4>;
	.reg .u32 %r<10>;
	.reg .u64 %rd<6>;
	.reg .f32 %f<3>;
	.reg .pred %p<3>;
	.loc	16	7	0
$LDWbegin_testMemset:
	mov.u16 	%rh1, %nctaid.x;
	mov.u16 	%rh2, %ctaid.y;
	mul.wide.u16 	%r1, %rh1, %rh2;
	cvt.u32.u16 	%r2, %ctaid.x;
	add.u32 	%r3, %r2, %r1;
	cvt.u32.u16 	%r4, %ntid.x;
	mul.lo.u32 	%r5, %r4, %r3;
	cvt.u32.u16 	%r6, %tid.x;
	add.u32 	%r7, %r6, %r5;
	ld.param.s32 	%r8, [__cudaparm_testMemset_N];
	setp.le.s32 	%p1, %r8, %r7;
	@%p1 bra 	$Lt_0_1026;
	.loc	16	10	0
	ld.param.f32 	%f1, [__cudaparm_testMemset_value];
	ld.param.u64 	%rd1, [__cudaparm_testMemset_array];
	cvt.s64.s32 	%rd2, %r7;
	mul.wide.s32 	%rd3, %r7, 4;
	add.u64 	%rd4, %rd1, %rd3;
	st.global.f32 	[%rd4+0], %f1;
$Lt_0_1026:
	.loc	16	12	0
	exit;
$LDWend_testMemset:
	} // testMemset



// ===== COMPILED SASS (sm_100) =====

	.target	sm_100

	.elftype	@"ET_EXEC"


//--------------------- .note.nv.tkinfo           --------------------------
	.section	.note.nv.tkinfo,"",@"SHT_NOTE"
	.sectionflags	@"SHF_NOTE_NV_TKINFO"
	.tkinfo
        /*0018*/ 	.word	0x00000002
        /*0030*/ 	.string	""
        /*0030*/ 	.string	"ptxas"
        /*0030*/ 	.string	"Cuda compilation tools, release 13.0, V13.0.88"
        /*0030*/ 	.string	"Build cuda_13.0.r13.0/compiler.36424714_0"
        /*0030*/ 	.string	"-arch sm_100 "



//--------------------- .note.nv.cuinfo           --------------------------
	.section	.note.nv.cuinfo,"",@"SHT_NOTE"
	.sectionflags	@"SHF_NOTE_NV_CUINFO"
        /*0018*/ 	.short	0x0002
        /*001a*/ 	.short	0x000a
        /*001c*/ 	.short	0x0082
	.zero		2


//--------------------- .nv.info                  --------------------------
	.section	.nv.info,"",@"SHT_CUDA_INFO"
	.align	4


	//----- nvinfo : EIATTR_REGCOUNT
	.align		4
        /*0000*/ 	.byte	0x04, 0x2f
        /*0002*/ 	.short	(.L_1 - .L_0)
	.align		4
.L_0:
        /*0004*/ 	.word	index@(testMemset)
        /*0008*/ 	.word	0x0000000a


	//----- nvinfo : EIATTR_FRAME_SIZE
	.align		4
.L_1:
        /*000c*/ 	.byte	0x04, 0x11
        /*000e*/ 	.short	(.L_3 - .L_2)
	.align		4
.L_2:
        /*0010*/ 	.word	index@(testMemset)
        /*0014*/ 	.word	0x00000000


	//----- nvinfo : EIATTR_MIN_STACK_SIZE
	.align		4
.L_3:
        /*0018*/ 	.byte	0x04, 0x12
        /*001a*/ 	.short	(.L_5 - .L_4)
	.align		4
.L_4:
        /*001c*/ 	.word	index@(testMemset)
        /*0020*/ 	.word	0x00000000
.L_5:


//--------------------- .nv.compat                --------------------------
	.section	.nv.compat,"",@"SHT_CUDA_COMPAT_INFO"
	.align	4
        /*0000*/ 	.byte	0x02, 0x09, 0x00, 0x00, 0x02, 0x02, 0x01, 0x00, 0x02, 0x05, 0x05, 0x00, 0x03, 0x07, 0x01, 0x01
        /*0010*/ 	.byte	0x02, 0x03, 0x00, 0x00, 0x02, 0x06, 0x01, 0x00, 0x04, 0x0b, 0x08, 0x00, 0x09, 0x00, 0x00, 0x00
        /*0020*/ 	.byte	0x00, 0x00, 0x00, 0x00


//--------------------- .nv.info.testMemset       --------------------------
	.section	.nv.info.testMemset,"",@"SHT_CUDA_INFO"
	.sectionflags	@""
	.align	4


	//----- nvinfo : EIATTR_CUDA_API_VERSION
	.align		4
        /*0000*/ 	.byte	0x04, 0x37
        /*0002*/ 	.short	(.L_7 - .L_6)
.L_6:
        /*0004*/ 	.word	0x00000082


	//----- nvinfo : EIATTR_KPARAM_INFO
	.align		4
.L_7:
        /*0008*/ 	.byte	0x04, 0x17
        /*000a*/ 	.short	(.L_9 - .L_8)
.L_8:
        /*000c*/ 	.word	0x00000000
        /*0010*/ 	.short	0x0002
        /*0012*/ 	.short	0x000c
        /*0014*/ 	.byte	0x00, 0xf0, 0x11, 0x00


	//----- nvinfo : EIATTR_KPARAM_INFO
	.align		4
.L_9:
        /*0018*/ 	.byte	0x04, 0x17
        /*001a*/ 	.short	(.L_11 - .L_10)
.L_10:
        /*001c*/ 	.word	0x00000000
        /*0020*/ 	.short	0x0001
        /*0022*/ 	.short	0x0008
        /*0024*/ 	.byte	0x00, 0xf0, 0x11, 0x00


	//----- nvinfo : EIATTR_KPARAM_INFO
	.align		4
.L_11:
        /*0028*/ 	.byte	0x04, 0x17
        /*002a*/ 	.short	(.L_13 - .L_12)
.L_12:
        /*002c*/ 	.word	0x00000000
        /*0030*/ 	.short	0x0000
        /*0032*/ 	.short	0x0000
        /*0034*/ 	.byte	0x00, 0xf0, 0x21, 0x00


	//----- nvinfo : EIATTR_SPARSE_MMA_MASK
	.align		4
.L_13:
        /*0038*/ 	.byte	0x03, 0x50
        /*003a*/ 	.short	0x0000


	//----- nvinfo : EIATTR_MAXREG_COUNT
	.align		4
        /*003c*/ 	.byte	0x03, 0x1b
        /*003e*/ 	.short	0x00ff


	//----- nvinfo : EIATTR_MERCURY_ISA_VERSION
	.align		4
        /*0040*/ 	.byte	0x03, 0x5f
        /*0042*/ 	.short	0x0101


	//----- nvinfo : EIATTR_VRC_CTA_INIT_COUNT
	.align		4
        /*0044*/ 	.byte	0x02, 0x4a
	.zero		1
	.zero		1


	//----- nvinfo : EIATTR_EXIT_INSTR_OFFSETS
	.align		4
        /*0048*/ 	.byte	0x04, 0x1c
        /*004a*/ 	.short	(.L_15 - .L_14)


	//   ....[0]....
.L_14:
        /*004c*/ 	.word	0x000000f0


	//   ....[1]....
        /*0050*/ 	.word	0x00000150


	//----- nvinfo : EIATTR_CBANK_PARAM_SIZE
	.align		4
.L_15:
        /*0054*/ 	.byte	0x03, 0x19
        /*0056*/ 	.short	0x0010


	//----- nvinfo : EIATTR_PARAM_CBANK
	.align		4
        /*0058*/ 	.byte	0x04, 0x0a
        /*005a*/ 	.short	(.L_17 - .L_16)
	.align		4
.L_16:
        /*005c*/ 	.word	index@(.nv.constant0.testMemset)
        /*0060*/ 	.short	0x0380
        /*0062*/ 	.short	0x0010


	//----- nvinfo : EIATTR_SW_WAR
	.align		4
.L_17:
        /*0064*/ 	.byte	0x04, 0x36
        /*0066*/ 	.short	(.L_19 - .L_18)
.L_18:
        /*0068*/ 	.word	0x00000008
.L_19:


//--------------------- .nv.callgraph             --------------------------
	.section	.nv.callgraph,"",@"SHT_CUDA_CALLGRAPH"
	.align	4
	.sectionentsize	8
	.align		4
        /*0000*/ 	.word	0x00000000
	.align		4
        /*0004*/ 	.word	0xffffffff
	.align		4
        /*0008*/ 	.word	0x00000000
	.align		4
        /*000c*/ 	.word	0xfffffffe
	.align		4
        /*0010*/ 	.word	0x00000000
	.align		4
        /*0014*/ 	.word	0xfffffffd
	.align		4
        /*0018*/ 	.word	0x00000000
	.align		4
        /*001c*/ 	.word	0xfffffffc


//--------------------- .text.testMemset          --------------------------
	.section	.text.testMemset,"ax",@progbits
	.align	128
.text.testMemset:
        .type           testMemset,@function
        .size           testMemset,(.L_x_1 - testMemset)
        .other          testMemset,@"STO_CUDA_ENTRY STV_DEFAULT"
testMemset:
[----:B------:R-:W-:Y:S01]  /*0000*/  LDC R1, c[0x0][0x37c] ;  /* 0x0000df00ff017b82 */ /* 0x000fe20000000800 */
[----:B------:R-:W0:Y:S07]  /*0010*/  S2R R3, SR_TID.X ;  /* 0x0000000000037919 */ /* 0x000e2e0000002100 */
[----:B------:R-:W1:Y:S01]  /*0020*/  S2UR UR5, SR_CTAID.Y ;  /* 0x00000000000579c3 */ /* 0x000e620000002600 */
[----:B------:R-:W2:Y:S01]  /*0030*/  LDCU UR6, c[0x0][0x370] ;  /* 0x00006e00ff0677ac */ /* 0x000ea20008000800 */
[----:B------:R-:W3:Y:S06]  /*0040*/  LDCU UR7, c[0x0][0x38c] ;  /* 0x00007180ff0777ac */ /* 0x000eec0008000800 */
[----:B------:R-:W4:Y:S08]  /*0050*/  S2UR UR4, SR_CTAID.X ;  /* 0x00000000000479c3 */ /* 0x000f300000002500 */
[----:B------:R-:W5:Y:S01]  /*0060*/  LDC R0, c[0x0][0x360] ;  /* 0x0000d800ff007b82 */ /* 0x000f620000000800 */
[----:B--2---:R-:W-:-:S02]  /*0070*/  ULOP3.LUT UR6, UR6, 0xffff, URZ, 0xc0, !UPT ;  /* 0x0000ffff06067892 */ /* 0x004fc4000f8ec0ff */
[----:B-1----:R-:W-:Y:S01]  /*0080*/  ULOP3.LUT UR5, UR5, 0xffff, URZ, 0xc0, !UPT ;  /* 0x0000ffff05057892 */ /* 0x002fe2000f8ec0ff */
[----:B0-----:R-:W-:Y:S01]  /*0090*/  LOP3.LUT R3, R3, 0xffff, RZ, 0xc0, !PT ;  /* 0x0000ffff03037812 */ /* 0x001fe200078ec0ff */
[----:B----4-:R-:W-:-:S04]  /*00a0*/  ULOP3.LUT UR4, UR4, 0xffff, URZ, 0xc0, !UPT ;  /* 0x0000ffff04047892 */ /* 0x010fc8000f8ec0ff */
[----:B------:R-:W-:Y:S01]  /*00b0*/  UIMAD UR4, UR5, UR6, UR4 ;  /* 0x00000006050472a4 */ /* 0x000fe2000f8e0204 */
[----:B-----5:R-:W-:-:S05]  /*00c0*/  LOP3.LUT R0, R0, 0xffff, RZ, 0xc0, !PT ;  /* 0x0000ffff00007812 */ /* 0x020fca00078ec0ff */
[----:B------:R-:W-:-:S05]  /*00d0*/  IMAD R5, R0, UR4, R3 ;  /* 0x0000000400057c24 */ /* 0x000fca000f8e0203 */
[----:B---3--:R-:W-:-:S13]  /*00e0*/  ISETP.GE.AND P0, PT, R5, UR7, PT ;  /* 0x0000000705007c0c */ /* 0x008fda000bf06270 */
[----:B------:R-:W-:Y:S05]  /*00f0*/  @P0 EXIT ;  /* 0x000000000000094d */ /* 0x000fea0003800000 */
[----:B------:R-:W0:Y:S01]  /*0100*/  LDC.64 R2, c[0x0][0x380] ;  /* 0x0000e000ff027b82 */ /* 0x000e220000000a00 */
[----:B------:R-:W1:Y:S07]  /*0110*/  LDCU.64 UR4, c[0x0][0x358] ;  /* 0x00006b00ff0477ac */ /* 0x000e6e0008000a00 */
[----:B------:R-:W1:Y:S01]  /*0120*/  LDC R7, c[0x0][0x388] ;  /* 0x0000e200ff077b82 */ /* 0x000e620000000800 */
[----:B0-----:R-:W-:-:S05]  /*0130*/  IMAD.WIDE R2, R5, 0x4, R2 ;  /* 0x0000000405027825 */ /* 0x001fca00078e0202 */
[----:B-1----:R-:W-:Y:S01]  /*0140*/  STG.E desc[UR4][R2.64], R7 ;  /* 0x0000000702007986 */ /* 0x002fe2000c101904 */
[----:B------:R-:W-:Y:S05]  /*0150*/  EXIT ;  /* 0x000000000000794d */ /* 0x000fea0003800000 */
.L_x_0:
[----:B------:R-:W-:-:S00]  /*0160*/  BRA `(.L_x_0) ;  /* 0xfffffffc00fc7947 */ /* 0x000fc0000383ffff */
[----:B------:R-:W-:-:S00]  /*0170*/  NOP ;  /* 0x0000000000007918 */ /* 0x000fc00000000000 */
        /* <DEDUP_REMOVED lines=8> */
.L_x_1:


//--------------------- .nv.shared.reserved.0     --------------------------
	.section	.nv.shared.reserved.0,"aw",@nobits
	.weak		__nv_reservedSMEM_offset_0_alias
	.size		__nv_reservedSMEM_offset_0_alias, 0, 64
	.other		__nv_reservedSMEM_offset_0_alias,@"STO_CUDA_RESERVED_SHARED STV_DEFAULT"
__nv_reservedSMEM_offset_0_alias:
	.zero		0
	.zero		64


//--------------------- .nv.constant0.testMemset  --------------------------
	.section	.nv.constant0.testMemset,"a",@progbits
	.sectionflags	@""
	.align	4
.nv.constant0.testMemset:
	.zero		912


//--------------------- SYMBOLS --------------------------

	.type		.nv.reservedSmem.offset0,@object
	.size		.nv.reservedSmem.offset0,0x4
